//
// Generated by NVIDIA NVVM Compiler
//
// Compiler Build ID: CL-36424714
// Cuda compilation tools, release 13.0, V13.0.88
// Based on NVVM 20.0.0
//

.version 9.0
.target sm_100
.address_size 64

	// .globl	_Z11gemv_kerneliiiPKdS0_Pd
// _ZZ11gemv_kerneliiiPKdS0_PdE3tmp has been demoted

.visible .entry _Z11gemv_kerneliiiPKdS0_Pd(
	.param .u32 _Z11gemv_kerneliiiPKdS0_Pd_param_0,
	.param .u32 _Z11gemv_kerneliiiPKdS0_Pd_param_1,
	.param .u32 _Z11gemv_kerneliiiPKdS0_Pd_param_2,
	.param .u64 .ptr .align 1 _Z11gemv_kerneliiiPKdS0_Pd_param_3,
	.param .u64 .ptr .align 1 _Z11gemv_kerneliiiPKdS0_Pd_param_4,
	.param .u64 .ptr .align 1 _Z11gemv_kerneliiiPKdS0_Pd_param_5
)
{
	.reg .pred 	%p<19>;
	.reg .b32 	%r<54>;
	.reg .b64 	%rd<79>;
	.reg .b64 	%fd<84>;
	// demoted variable
	.shared .align 8 .b8 _ZZ11gemv_kerneliiiPKdS0_PdE3tmp[8192];
	ld.param.u32 	%r22, [_Z11gemv_kerneliiiPKdS0_Pd_param_0];
	ld.param.u32 	%r23, [_Z11gemv_kerneliiiPKdS0_Pd_param_1];
	ld.param.u32 	%r24, [_Z11gemv_kerneliiiPKdS0_Pd_param_2];
	ld.param.u64 	%rd6, [_Z11gemv_kerneliiiPKdS0_Pd_param_3];
	ld.param.u64 	%rd7, [_Z11gemv_kerneliiiPKdS0_Pd_param_4];
	ld.param.u64 	%rd5, [_Z11gemv_kerneliiiPKdS0_Pd_param_5];
	cvta.to.global.u64 	%rd1, %rd7;
	cvta.to.global.u64 	%rd2, %rd6;
	mov.u32 	%r25, %ctaid.x;
	shl.b32 	%r26, %r25, 5;
	mov.u32 	%r1, %tid.x;
	add.s32 	%r2, %r26, %r1;
	setp.ge.s32 	%p1, %r2, %r22;
	mov.u32 	%r3, %tid.y;
	setp.ge.s32 	%p2, %r3, %r23;
	mov.f64 	%fd83, 0d0000000000000000;
	or.pred  	%p3, %p1, %p2;
	@%p3 bra 	$L__BB0_13;
	cvt.s64.s32 	%rd3, %r24;
	cvt.s64.s32 	%rd4, %r2;
	not.b32 	%r27, %r3;
	add.s32 	%r4, %r23, %r27;
	shr.u32 	%r28, %r4, 5;
	add.s32 	%r5, %r28, 1;
	and.b32  	%r6, %r5, 7;
	setp.lt.u32 	%p4, %r4, 224;
	mov.f64 	%fd83, 0d0000000000000000;
	mov.u32 	%r52, %r3;
	@%p4 bra 	$L__BB0_5;
	add.s32 	%r50, %r3, 128;
	and.b32  	%r29, %r5, 268435448;
	neg.s32 	%r49, %r29;
	mov.f64 	%fd83, 0d0000000000000000;
$L__BB0_3:
	.pragma "nounroll";
	add.s32 	%r30, %r50, -128;
	cvt.u64.u32 	%rd8, %r30;
	mad.lo.s64 	%rd9, %rd8, %rd3, %rd4;
	shl.b64 	%rd10, %rd9, 3;
	add.s64 	%rd11, %rd2, %rd10;
	ld.global.f64 	%fd17, [%rd11];
	mul.wide.u32 	%rd12, %r30, 8;
	add.s64 	%rd13, %rd1, %rd12;
	ld.global.f64 	%fd18, [%rd13];
	fma.rn.f64 	%fd19, %fd17, %fd18, %fd83;
	add.s32 	%r31, %r50, -96;
	cvt.u64.u32 	%rd14, %r31;
	mad.lo.s64 	%rd15, %rd14, %rd3, %rd4;
	shl.b64 	%rd16, %rd15, 3;
	add.s64 	%rd17, %rd2, %rd16;
	ld.global.f64 	%fd20, [%rd17];
	ld.global.f64 	%fd21, [%rd13+256];
	fma.rn.f64 	%fd22, %fd20, %fd21, %fd19;
	add.s32 	%r32, %r50, -64;
	cvt.u64.u32 	%rd18, %r32;
	mad.lo.s64 	%rd19, %rd18, %rd3, %rd4;
	shl.b64 	%rd20, %rd19, 3;
	add.s64 	%rd21, %rd2, %rd20;
	ld.global.f64 	%fd23, [%rd21];
	ld.global.f64 	%fd24, [%rd13+512];
	fma.rn.f64 	%fd25, %fd23, %fd24, %fd22;
	add.s32 	%r33, %r50, -32;
	cvt.u64.u32 	%rd22, %r33;
	mad.lo.s64 	%rd23, %rd22, %rd3, %rd4;
	shl.b64 	%rd24, %rd23, 3;
	add.s64 	%rd25, %rd2, %rd24;
	ld.global.f64 	%fd26, [%rd25];
	ld.global.f64 	%fd27, [%rd13+768];
	fma.rn.f64 	%fd28, %fd26, %fd27, %fd25;
	add.s32 	%r34, %r50, 96;
	cvt.u64.u32 	%rd26, %r50;
	mad.lo.s64 	%rd27, %rd26, %rd3, %rd4;
	shl.b64 	%rd28, %rd27, 3;
	add.s64 	%rd29, %rd2, %rd28;
	ld.global.f64 	%fd29, [%rd29];
	ld.global.f64 	%fd30, [%rd13+1024];
	fma.rn.f64 	%fd31, %fd29, %fd30, %fd28;
	add.s32 	%r35, %r50, 32;
	cvt.u64.u32 	%rd30, %r35;
	mad.lo.s64 	%rd31, %rd30, %rd3, %rd4;
	shl.b64 	%rd32, %rd31, 3;
	add.s64 	%rd33, %rd2, %rd32;
	ld.global.f64 	%fd32, [%rd33];
	ld.global.f64 	%fd33, [%rd13+1280];
	fma.rn.f64 	%fd34, %fd32, %fd33, %fd31;
	add.s32 	%r36, %r50, 64;
	cvt.u64.u32 	%rd34, %r36;
	mad.lo.s64 	%rd35, %rd34, %rd3, %rd4;
	shl.b64 	%rd36, %rd35, 3;
	add.s64 	%rd37, %rd2, %rd36;
	ld.global.f64 	%fd35, [%rd37];
	ld.global.f64 	%fd36, [%rd13+1536];
	fma.rn.f64 	%fd37, %fd35, %fd36, %fd34;
	cvt.u64.u32 	%rd38, %r34;
	mad.lo.s64 	%rd39, %rd38, %rd3, %rd4;
	shl.b64 	%rd40, %rd39, 3;
	add.s64 	%rd41, %rd2, %rd40;
	ld.global.f64 	%fd38, [%rd41];
	ld.global.f64 	%fd39, [%rd13+1792];
	fma.rn.f64 	%fd83, %fd38, %fd39, %fd37;
	add.s32 	%r50, %r50, 256;
	add.s32 	%r49, %r49, 8;
	setp.ne.s32 	%p5, %r49, 0;
	@%p5 bra 	$L__BB0_3;
	add.s32 	%r52, %r50, -128;
$L__BB0_5:
	setp.eq.s32 	%p6, %r6, 0;
	@%p6 bra 	$L__BB0_13;
	setp.lt.u32 	%p7, %r6, 4;
	@%p7 bra 	$L__BB0_8;
	cvt.u64.u32 	%rd42, %r52;
	mad.lo.s64 	%rd43, %rd42, %rd3, %rd4;
	shl.b64 	%rd44, %rd43, 3;
	add.s64 	%rd45, %rd2, %rd44;
	ld.global.f64 	%fd41, [%rd45];
	mul.wide.u32 	%rd46, %r52, 8;
	add.s64 	%rd47, %rd1, %rd46;
	ld.global.f64 	%fd42, [%rd47];
	fma.rn.f64 	%fd43, %fd41, %fd42, %fd83;
	add.s32 	%r37, %r52, 32;
	cvt.u64.u32 	%rd48, %r37;
	mad.lo.s64 	%rd49, %rd48, %rd3, %rd4;
	shl.b64 	%rd50, %rd49, 3;
	add.s64 	%rd51, %rd2, %rd50;
	ld.global.f64 	%fd44, [%rd51];
	ld.global.f64 	%fd45, [%rd47+256];
	fma.rn.f64 	%fd46, %fd44, %fd45, %fd43;
	add.s32 	%r38, %r52, 64;
	cvt.u64.u32 	%rd52, %r38;
	mad.lo.s64 	%rd53, %rd52, %rd3, %rd4;
	shl.b64 	%rd54, %rd53, 3;
	add.s64 	%rd55, %rd2, %rd54;
	ld.global.f64 	%fd47, [%rd55];
	ld.global.f64 	%fd48, [%rd47+512];
	fma.rn.f64 	%fd49, %fd47, %fd48, %fd46;
	add.s32 	%r39, %r52, 96;
	cvt.u64.u32 	%rd56, %r39;
	mad.lo.s64 	%rd57, %rd56, %rd3, %rd4;
	shl.b64 	%rd58, %rd57, 3;
	add.s64 	%rd59, %rd2, %rd58;
	ld.global.f64 	%fd50, [%rd59];
	ld.global.f64 	%fd51, [%rd47+768];
	fma.rn.f64 	%fd83, %fd50, %fd51, %fd49;
	add.s32 	%r52, %r52, 128;
$L__BB0_8:
	and.b32  	%r40, %r5, 3;
	setp.eq.s32 	%p8, %r40, 0;
	@%p8 bra 	$L__BB0_13;
	setp.eq.s32 	%p9, %r40, 1;
	@%p9 bra 	$L__BB0_11;
	cvt.u64.u32 	%rd60, %r52;
	mad.lo.s64 	%rd61, %rd60, %rd3, %rd4;
	shl.b64 	%rd62, %rd61, 3;
	add.s64 	%rd63, %rd2, %rd62;
	ld.global.f64 	%fd53, [%rd63];
	mul.wide.u32 	%rd64, %r52, 8;
	add.s64 	%rd65, %rd1, %rd64;
	ld.global.f64 	%fd54, [%rd65];
	fma.rn.f64 	%fd55, %fd53, %fd54, %fd83;
	add.s32 	%r41, %r52, 32;
	cvt.u64.u32 	%rd66, %r41;
	mad.lo.s64 	%rd67, %rd66, %rd3, %rd4;
	shl.b64 	%rd68, %rd67, 3;
	add.s64 	%rd69, %rd2, %rd68;
	ld.global.f64 	%fd56, [%rd69];
	ld.global.f64 	%fd57, [%rd65+256];
	fma.rn.f64 	%fd83, %fd56, %fd57, %fd55;
	add.s32 	%r52, %r52, 64;
$L__BB0_11:
	and.b32  	%r42, %r4, 32;
	setp.ne.s32 	%p10, %r42, 0;
	@%p10 bra 	$L__BB0_13;
	cvt.u64.u32 	%rd70, %r52;
	mad.lo.s64 	%rd71, %rd70, %rd3, %rd4;
	shl.b64 	%rd72, %rd71, 3;
	add.s64 	%rd73, %rd2, %rd72;
	ld.global.f64 	%fd58, [%rd73];
	mul.wide.u32 	%rd74, %r52, 8;
	add.s64 	%rd75, %rd1, %rd74;
	ld.global.f64 	%fd59, [%rd75];
	fma.rn.f64 	%fd83, %fd58, %fd59, %fd83;
$L__BB0_13:
	shl.b32 	%r43, %r1, 8;
	mov.u32 	%r44, _ZZ11gemv_kerneliiiPKdS0_PdE3tmp;
	add.s32 	%r19, %r44, %r43;
	shl.b32 	%r45, %r3, 3;
	add.s32 	%r46, %r19, %r45;
	st.shared.f64 	[%r46], %fd83;
	bar.sync 	0;
	shl.b32 	%r47, %r3, 8;
	add.s32 	%r20, %r44, %r47;
	shl.b32 	%r48, %r1, 3;
	add.s32 	%r21, %r20, %r48;
	setp.gt.u32 	%p11, %r1, 15;
	@%p11 bra 	$L__BB0_15;
	ld.shared.f64 	%fd60, [%r21+128];
	ld.shared.f64 	%fd61, [%r21];
	add.f64 	%fd62, %fd60, %fd61;
	st.shared.f64 	[%r21], %fd62;
$L__BB0_15:
	bar.sync 	0;
	setp.gt.u32 	%p12, %r1, 7;
	@%p12 bra 	$L__BB0_17;
	ld.shared.f64 	%fd63, [%r21+64];
	ld.shared.f64 	%fd64, [%r21];
	add.f64 	%fd65, %fd63, %fd64;
	st.shared.f64 	[%r21], %fd65;
$L__BB0_17:
	bar.sync 	0;
	setp.gt.u32 	%p13, %r1, 3;
	@%p13 bra 	$L__BB0_19;
	ld.shared.f64 	%fd66, [%r21+32];
	ld.shared.f64 	%fd67, [%r21];
	add.f64 	%fd68, %fd66, %fd67;
	st.shared.f64 	[%r21], %fd68;
$L__BB0_19:
	bar.sync 	0;
	setp.gt.u32 	%p14, %r1, 1;
	@%p14 bra 	$L__BB0_21;
	ld.shared.f64 	%fd69, [%r21+16];
	ld.shared.f64 	%fd70, [%r21];
	add.f64 	%fd71, %fd69, %fd70;
	st.shared.f64 	[%r21], %fd71;
$L__BB0_21:
	bar.sync 	0;
	setp.ne.s32 	%p15, %r1, 0;
	@%p15 bra 	$L__BB0_23;
	ld.shared.f64 	%fd72, [%r20+8];
	ld.shared.f64 	%fd73, [%r21];
	add.f64 	%fd74, %fd72, %fd73;
	st.shared.f64 	[%r21], %fd74;
$L__BB0_23:
	setp.ge.s32 	%p16, %r2, %r22;
	bar.sync 	0;
	setp.ne.s32 	%p17, %r3, 0;
	or.pred  	%p18, %p17, %p16;
	@%p18 bra 	$L__BB0_25;
	ld.shared.f64 	%fd75, [%r19];
	cvta.to.global.u64 	%rd76, %rd5;
	mul.wide.s32 	%rd77, %r2, 8;
	add.s64 	%rd78, %rd76, %rd77;
	st.global.f64 	[%rd78], %fd75;
$L__BB0_25:
	ret;

}


// ===== COMPILED SASS (sm_100) =====

	.target	sm_100

	.elftype	@"ET_EXEC"


//--------------------- .note.nv.tkinfo           --------------------------
	.section	.note.nv.tkinfo,"",@"SHT_NOTE"
	.sectionflags	@"SHF_NOTE_NV_TKINFO"
	.tkinfo
        /*0018*/ 	.word	0x00000002
        /*0030*/ 	.string	""
        /*0030*/ 	.string	"ptxas"
        /*0030*/ 	.string	"Cuda compilation tools, release 13.0, V13.0.88"
        /*0030*/ 	.string	"Build cuda_13.0.r13.0/compiler.36424714_0"
        /*0030*/ 	.string	"-arch sm_100 -m 64 "



//--------------------- .note.nv.cuinfo           --------------------------
	.section	.note.nv.cuinfo,"",@"SHT_NOTE"
	.sectionflags	@"SHF_NOTE_NV_CUINFO"
        /*0018*/ 	.short	0x0002
        /*001a*/ 	.short	0x0064
        /*001c*/ 	.short	0x0082
	.zero		2


//--------------------- .nv.info                  --------------------------
	.section	.nv.info,"",@"SHT_CUDA_INFO"
	.align	4


	//----- nvinfo : EIATTR_REGCOUNT
	.align		4
        /*0000*/ 	.byte	0x04, 0x2f
        /*0002*/ 	.short	(.L_1 - .L_0)
	.align		4
.L_0:
        /*0004*/ 	.word	index@(_Z11gemv_kerneliiiPKdS0_Pd)
        /*0008*/ 	.word	0x00000020


	//----- nvinfo : EIATTR_FRAME_SIZE
	.align		4
.L_1:
        /*000c*/ 	.byte	0x04, 0x11
        /*000e*/ 	.short	(.L_3 - .L_2)
	.align		4
.L_2:
        /*0010*/ 	.word	index@(_Z11gemv_kerneliiiPKdS0_Pd)
        /*0014*/ 	.word	0x00000000


	//----- nvinfo : EIATTR_MIN_STACK_SIZE
	.align		4
.L_3:
        /*0018*/ 	.byte	0x04, 0x12
        /*001a*/ 	.short	(.L_5 - .L_4)
	.align		4
.L_4:
        /*001c*/ 	.word	index@(_Z11gemv_kerneliiiPKdS0_Pd)
        /*0020*/ 	.word	0x00000000
.L_5:


//--------------------- .nv.compat                --------------------------
	.section	.nv.compat,"",@"SHT_CUDA_COMPAT_INFO"
	.align	4
        /*0000*/ 	.byte	0x02, 0x09, 0x00, 0x00, 0x02, 0x02, 0x01, 0x00, 0x02, 0x05, 0x05, 0x00, 0x03, 0x07, 0x01, 0x01
        /*0010*/ 	.byte	0x02, 0x03, 0x00, 0x00, 0x02, 0x06, 0x01, 0x00, 0x04, 0x0b, 0x08, 0x00, 0x01, 0x00, 0x00, 0x00
        /*0020*/ 	.byte	0x00, 0x00, 0x00, 0x00


//--------------------- .nv.info._Z11gemv_kerneliiiPKdS0_Pd --------------------------
	.section	.nv.info._Z11gemv_kerneliiiPKdS0_Pd,"",@"SHT_CUDA_INFO"
	.sectionflags	@""
	.align	4


	//----- nvinfo : EIATTR_CUDA_API_VERSION
	.align		4
        /*0000*/ 	.byte	0x04, 0x37
        /*0002*/ 	.short	(.L_7 - .L_6)
.L_6:
        /*0004*/ 	.word	0x00000082


	//----- nvinfo : EIATTR_KPARAM_INFO
	.align		4
.L_7:
        /*0008*/ 	.byte	0x04, 0x17
        /*000a*/ 	.short	(.L_9 - .L_8)
.L_8:
        /*000c*/ 	.word	0x00000000
        /*0010*/ 	.short	0x0005
        /*0012*/ 	.short	0x0020
        /*0014*/ 	.byte	0x00, 0xf5, 0x21, 0x00


	//----- nvinfo : EIATTR_KPARAM_INFO
	.align		4
.L_9:
        /*0018*/ 	.byte	0x04, 0x17
        /*001a*/ 	.short	(.L_11 - .L_10)
.L_10:
        /*001c*/ 	.word	0x00000000
        /*0020*/ 	.short	0x0004
        /*0022*/ 	.short	0x0018
        /*0024*/ 	.byte	0x00, 0xf5, 0x21, 0x00


	//----- nvinfo : EIATTR_KPARAM_INFO
	.align		4
.L_11:
        /*0028*/ 	.byte	0x04, 0x17
        /*002a*/ 	.short	(.L_13 - .L_12)
.L_12:
        /*002c*/ 	.word	0x00000000
        /*0030*/ 	.short	0x0003
        /*0032*/ 	.short	0x0010
        /*0034*/ 	.byte	0x00, 0xf5, 0x21, 0x00


	//----- nvinfo : EIATTR_KPARAM_INFO
	.align		4
.L_13:
        /*0038*/ 	.byte	0x04, 0x17
        /*003a*/ 	.short	(.L_15 - .L_14)
.L_14:
        /*003c*/ 	.word	0x00000000
        /*0040*/ 	.short	0x0002
        /*0042*/ 	.short	0x0008
        /*0044*/ 	.byte	0x00, 0xf0, 0x11, 0x00


	//----- nvinfo : EIATTR_KPARAM_INFO
	.align		4
.L_15:
        /*0048*/ 	.byte	0x04, 0x17
        /*004a*/ 	.short	(.L_17 - .L_16)
.L_16:
        /*004c*/ 	.word	0x00000000
        /*0050*/ 	.short	0x0001
        /*0052*/ 	.short	0x0004
        /*0054*/ 	.byte	0x00, 0xf0, 0x11, 0x00


	//----- nvinfo : EIATTR_KPARAM_INFO
	.align		4
.L_17:
        /*0058*/ 	.byte	0x04, 0x17
        /*005a*/ 	.short	(.L_19 - .L_18)
.L_18:
        /*005c*/ 	.word	0x00000000
        /*0060*/ 	.short	0x0000
        /*0062*/ 	.short	0x0000
        /*0064*/ 	.byte	0x00, 0xf0, 0x11, 0x00


	//----- nvinfo : EIATTR_SPARSE_MMA_MASK
	.align		4
.L_19:
        /*0068*/ 	.byte	0x03, 0x50
        /*006a*/ 	.short	0x0000


	//----- nvinfo : EIATTR_MAXREG_COUNT
	.align		4
        /*006c*/ 	.byte	0x03, 0x1b
        /*006e*/ 	.short	0x00ff


	//----- nvinfo : EIATTR_NUM_BARRIERS
	.align		4
        /*0070*/ 	.byte	0x02, 0x4c
        /*0072*/ 	.byte	0x01
	.zero		1


	//----- nvinfo : EIATTR_MERCURY_ISA_VERSION
	.align		4
        /*0074*/ 	.byte	0x03, 0x5f
        /*0076*/ 	.short	0x0101


	//----- nvinfo : EIATTR_VRC_CTA_INIT_COUNT
	.align		4
        /*0078*/ 	.byte	0x02, 0x4a
	.zero		1
	.zero		1


	//----- nvinfo : EIATTR_EXIT_INSTR_OFFSETS
	.align		4
        /*007c*/ 	.byte	0x04, 0x1c
        /*007e*/ 	.short	(.L_21 - .L_20)


	//   ....[0]....
.L_20:
        /*0080*/ 	.word	0x00000e00


	//   ....[1]....
        /*0084*/ 	.word	0x00000e50


	//----- nvinfo : EIATTR_CRS_STACK_SIZE
	.align		4
.L_21:
        /*0088*/ 	.byte	0x04, 0x1e
        /*008a*/ 	.short	(.L_23 - .L_22)
.L_22:
        /*008c*/ 	.word	0x00000000


	//----- nvinfo : EIATTR_CBANK_PARAM_SIZE
	.align		4
.L_23:
        /*0090*/ 	.byte	0x03, 0x19
        /*0092*/ 	.short	0x0028


	//----- nvinfo : EIATTR_PARAM_CBANK
	.align		4
        /*0094*/ 	.byte	0x04, 0x0a
        /*0096*/ 	.short	(.L_25 - .L_24)
	.align		4
.L_24:
        /*0098*/ 	.word	index@(.nv.constant0._Z11gemv_kerneliiiPKdS0_Pd)
        /*009c*/ 	.short	0x0380
        /*009e*/ 	.short	0x0028


	//----- nvinfo : EIATTR_SW_WAR
	.align		4
.L_25:
        /*00a0*/ 	.byte	0x04, 0x36
        /*00a2*/ 	.short	(.L_27 - .L_26)
.L_26:
        /*00a4*/ 	.word	0x00000008
.L_27:


//--------------------- .nv.callgraph             --------------------------
	.section	.nv.callgraph,"",@"SHT_CUDA_CALLGRAPH"
	.align	4
	.sectionentsize	8
	.align		4
        /*0000*/ 	.word	0x00000000
	.align		4
        /*0004*/ 	.word	0xffffffff
	.align		4
        /*0008*/ 	.word	0x00000000
	.align		4
        /*000c*/ 	.word	0xfffffffe
	.align		4
        /*0010*/ 	.word	0x00000000
	.align		4
        /*0014*/ 	.word	0xfffffffd
	.align		4
        /*0018*/ 	.word	0x00000000
	.align		4
        /*001c*/ 	.word	0xfffffffc


//--------------------- .text._Z11gemv_kerneliiiPKdS0_Pd --------------------------
	.section	.text._Z11gemv_kerneliiiPKdS0_Pd,"ax",@progbits
	.align	128
        .global         _Z11gemv_kerneliiiPKdS0_Pd
        .type           _Z11gemv_kerneliiiPKdS0_Pd,@function
        .size           _Z11gemv_kerneliiiPKdS0_Pd,(.L_x_11 - _Z11gemv_kerneliiiPKdS0_Pd)
        .other          _Z11gemv_kerneliiiPKdS0_Pd,@"STO_CUDA_ENTRY STV_DEFAULT"
_Z11gemv_kerneliiiPKdS0_Pd:
.text._Z11gemv_kerneliiiPKdS0_Pd:
[----:B------:R-:W-:Y:S01]  /*0000*/  LDC R1, c[0x0][0x37c] ;  /* 0x0000df00ff017b82 */ /* 0x000fe20000000800 */
[----:B------:R-:W0:Y:S01]  /*0010*/  S2R R9, SR_CTAID.X ;  /* 0x0000000000097919 */ /* 0x000e220000002500 */
[----:B------:R-:W1:Y:S01]  /*0020*/  LDCU.64 UR8, c[0x0][0x380] ;  /* 0x00007000ff0877ac */ /* 0x000e620008000a00 */
[----:B------:R-:W-:Y:S01]  /*0030*/  BSSY.RECONVERGENT B0, `(.L_x_0) ;  /* 0x00000b3000007945 */ /* 0x000fe20003800200 */
[----:B------:R-:W-:Y:S01]  /*0040*/  CS2R R22, SRZ ;  /* 0x0000000000167805 */ /* 0x000fe2000001ff00 */
[----:B------:R-:W0:Y:S01]  /*0050*/  S2R R0, SR_TID.X ;  /* 0x0000000000007919 */ /* 0x000e220000002100 */
[----:B------:R-:W2:Y:S01]  /*0060*/  LDCU.64 UR6, c[0x0][0x358] ;  /* 0x00006b00ff0677ac */ /* 0x000ea20008000a00 */
[----:B------:R-:W1:Y:S01]  /*0070*/  S2R R2, SR_TID.Y ;  /* 0x0000000000027919 */ /* 0x000e620000002200 */
[----:B------:R-:W3:Y:S01]  /*0080*/  LDCU.64 UR10, c[0x0][0x390] ;  /* 0x00007200ff0a77ac */ /* 0x000ee20008000a00 */
[----:B0-----:R-:W-:Y:S01]  /*0090*/  IMAD R8, R9, 0x20, R0 ;  /* 0x0000002009087824 */ /* 0x001fe200078e0200 */
[----:B-1----:R-:W-:-:S04]  /*00a0*/  ISETP.GE.AND P0, PT, R2, UR9, PT ;  /* 0x0000000902007c0c */ /* 0x002fc8000bf06270 */
[----:B------:R-:W-:-:S13]  /*00b0*/  ISETP.GE.OR P0, PT, R8, UR8, P0 ;  /* 0x0000000808007c0c */ /* 0x000fda0008706670 */
[----:B--23--:R-:W-:Y:S05]  /*00c0*/  @P0 BRA `(.L_x_1) ;  /* 0x0000000800a40947 */ /* 0x00cfea0003800000 */
[----:B------:R-:W-:Y:S01]  /*00d0*/  LOP3.LUT R5, RZ, R2, RZ, 0x33, !PT ;  /* 0x00000002ff057212 */ /* 0x000fe200078e33ff */
[----:B------:R-:W0:Y:S01]  /*00e0*/  LDC R4, c[0x0][0x388] ;  /* 0x0000e200ff047b82 */ /* 0x000e220000000800 */
[----:B------:R-:W-:Y:S01]  /*00f0*/  BSSY.RECONVERGENT B1, `(.L_x_2) ;  /* 0x0000056000017945 */ /* 0x000fe20003800200 */
[----:B------:R-:W-:Y:S01]  /*0100*/  SHF.R.S32.HI R9, RZ, 0x1f, R8 ;  /* 0x0000001fff097819 */ /* 0x000fe20000011408 */
[----:B------:R-:W-:Y:S01]  /*0110*/  IMAD.MOV.U32 R3, RZ, RZ, R2 ;  /* 0x000000ffff037224 */ /* 0x000fe200078e0002 */
[----:B------:R-:W-:Y:S01]  /*0120*/  CS2R R22, SRZ ;  /* 0x0000000000167805 */ /* 0x000fe2000001ff00 */
[----:B------:R-:W-:-:S05]  /*0130*/  VIADD R5, R5, UR9 ;  /* 0x0000000905057c36 */ /* 0x000fca0008000000 */
[C---:B------:R-:W-:Y:S02]  /*0140*/  ISETP.GE.U32.AND P0, PT, R5.reuse, 0xe0, PT ;  /* 0x000000e00500780c */ /* 0x040fe40003f06070 */
[----:B------:R-:W-:-:S04]  /*0150*/  LEA.HI R6, R5, 0x1, RZ, 0x1b ;  /* 0x0000000105067811 */ /* 0x000fc800078fd8ff */
[----:B------:R-:W-:Y:S02]  /*0160*/  LOP3.LUT R24, R6, 0x7, RZ, 0xc0, !PT ;  /* 0x0000000706187812 */ /* 0x000fe400078ec0ff */
[----:B0-----:R-:W-:-:S05]  /*0170*/  SHF.R.S32.HI R7, RZ, 0x1f, R4 ;  /* 0x0000001fff077819 */ /* 0x001fca0000011404 */
[----:B------:R-:W-:Y:S05]  /*0180*/  @!P0 BRA `(.L_x_3) ;  /* 0x0000000400308947 */ /* 0x000fea0003800000 */
[----:B------:R-:W0:Y:S01]  /*0190*/  LDC.64 R10, c[0x0][0x398] ;  /* 0x0000e600ff0a7b82 */ /* 0x000e220000000a00 */
[----:B------:R-:W-:Y:S01]  /*01a0*/  LOP3.LUT R25, R6, 0xffffff8, RZ, 0xc0, !PT ;  /* 0x0ffffff806197812 */ /* 0x000fe200078ec0ff */
[----:B------:R-:W-:Y:S01]  /*01b0*/  BSSY.RECONVERGENT B2, `(.L_x_4) ;  /* 0x0000048000027945 */ /* 0x000fe20003800200 */
[----:B------:R-:W-:Y:S01]  /*01c0*/  VIADD R3, R2, 0x80 ;  /* 0x0000008002037836 */ /* 0x000fe20000000000 */
[----:B------:R-:W-:Y:S02]  /*01d0*/  CS2R R22, SRZ ;  /* 0x0000000000167805 */ /* 0x000fe4000001ff00 */
[----:B------:R-:W-:-:S07]  /*01e0*/  IMAD.MOV R25, RZ, RZ, -R25 ;  /* 0x000000ffff197224 */ /* 0x000fce00078e0a19 */
.L_x_5:
[C---:B------:R-:W-:Y:S02]  /*01f0*/  VIADD R17, R3.reuse, 0xffffff80 ;  /* 0xffffff8003117836 */ /* 0x040fe40000000000 */
[----:B------:R-:W-:Y:S02]  /*0200*/  VIADD R19, R3, 0xffffffa0 ;  /* 0xffffffa003137836 */ /* 0x000fe40000000000 */
[----:B------:R-:W-:-:S04]  /*0210*/  IMAD.WIDE.U32 R12, R17, R4, R8 ;  /* 0x00000004110c7225 */ /* 0x000fc800078e0008 */
[----:B------:R-:W-:Y:S01]  /*0220*/  IMAD R13, R17, R7, R13 ;  /* 0x00000007110d7224 */ /* 0x000fe200078e020d */
[----:B------:R-:W-:Y:S01]  /*0230*/  LEA R28, P0, R12, UR10, 0x3 ;  /* 0x0000000a0c1c7c11 */ /* 0x000fe2000f8018ff */
[----:B------:R-:W-:-:S03]  /*0240*/  IMAD.WIDE.U32 R14, R19, R4, R8 ;  /* 0x00000004130e7225 */ /* 0x000fc600078e0008 */
[----:B------:R-:W-:Y:S01]  /*0250*/  LEA.HI.X R29, R12, UR11, R13, 0x3, P0 ;  /* 0x0000000b0c1d7c11 */ /* 0x000fe200080f1c0d */
[----:B------:R-:W-:Y:S01]  /*0260*/  IMAD R19, R19, R7, R15 ;  /* 0x0000000713137224 */ /* 0x000fe200078e020f */
[----:B------:R-:W-:Y:S01]  /*0270*/  LEA R26, P0, R14, UR10, 0x3 ;  /* 0x0000000a0e1a7c11 */ /* 0x000fe2000f8018ff */
[----:B0-----:R-:W-:-:S03]  /*0280*/  IMAD.WIDE.U32 R12, R17, 0x8, R10 ;  /* 0x00000008110c7825 */ /* 0x001fc600078e000a */
[----:B------:R-:W-:Y:S02]  /*0290*/  LEA.HI.X R27, R14, UR11, R19, 0x3, P0 ;  /* 0x0000000b0e1b7c11 */ /* 0x000fe400080f1c13 */
[----:B------:R-:W2:Y:S04]  /*02a0*/  LDG.E.64 R18, desc[UR6][R28.64] ;  /* 0x000000061c127981 */ /* 0x000ea8000c1e1b00 */
[----:B------:R-:W2:Y:S04]  /*02b0*/  LDG.E.64 R16, desc[UR6][R12.64] ;  /* 0x000000060c107981 */ /* 0x000ea8000c1e1b00 */
[----:B------:R-:W3:Y:S04]  /*02c0*/  LDG.E.64 R20, desc[UR6][R26.64] ;  /* 0x000000061a147981 */ /* 0x000ee8000c1e1b00 */
[----:B------:R-:W3:Y:S01]  /*02d0*/  LDG.E.64 R14, desc[UR6][R12.64+0x100] ;  /* 0x000100060c0e7981 */ /* 0x000ee2000c1e1b00 */
[----:B--2---:R-:W-:Y:S01]  /*02e0*/  DFMA R16, R18, R16, R22 ;  /* 0x000000101210722b */ /* 0x004fe20000000016 */
[----:B------:R-:W-:-:S07]  /*02f0*/  VIADD R19, R3, 0xffffffc0 ;  /* 0xffffffc003137836 */ /* 0x000fce0000000000 */
[----:B---3--:R-:W-:Y:S01]  /*0300*/  DFMA R20, R20, R14, R16 ;  /* 0x0000000e1414722b */ /* 0x008fe20000000010 */
[----:B------:R-:W-:Y:S01]  /*0310*/  IMAD.WIDE.U32 R14, R19, R4, R8 ;  /* 0x00000004130e7225 */ /* 0x000fe200078e0008 */
[----:B------:R-:W-:-:S03]  /*0320*/  IADD3 R17, PT, PT, R3, -0x20, RZ ;  /* 0xffffffe003117810 */ /* 0x000fc60007ffe0ff */
[----:B------:R-:W-:Y:S01]  /*0330*/  IMAD R19, R19, R7, R15 ;  /* 0x0000000713137224 */ /* 0x000fe200078e020f */
[----:B------:R-:W-:-:S04]  /*0340*/  LEA R18, P0, R14, UR10, 0x3 ;  /* 0x0000000a0e127c11 */ /* 0x000fc8000f8018ff */
[----:B------:R-:W-:Y:S01]  /*0350*/  LEA.HI.X R19, R14, UR11, R19, 0x3, P0 ;  /* 0x0000000b0e137c11 */ /* 0x000fe200080f1c13 */
[----:B------:R-:W-:-:S04]  /*0360*/  IMAD.WIDE.U32 R14, R17, R4, R8 ;  /* 0x00000004110e7225 */ /* 0x000fc800078e0008 */
[----:B------:R-:W-:Y:S01]  /*0370*/  IMAD R17, R17, R7, R15 ;  /* 0x0000000711117224 */ /* 0x000fe200078e020f */
[C---:B------:R-:W-:Y:S01]  /*0380*/  LEA R26, P0, R14.reuse, UR10, 0x3 ;  /* 0x0000000a0e1a7c11 */ /* 0x040fe2000f8018ff */
[----:B------:R-:W2:Y:S03]  /*0390*/  LDG.E.64 R18, desc[UR6][R18.64] ;  /* 0x0000000612127981 */ /* 0x000ea6000c1e1b00 */
[----:B------:R-:W-:Y:S02]  /*03a0*/  LEA.HI.X R27, R14, UR11, R17, 0x3, P0 ;  /* 0x0000000b0e1b7c11 */ /* 0x000fe400080f1c11 */
[----:B------:R-:W2:Y:S04]  /*03b0*/  LDG.E.64 R16, desc[UR6][R12.64+0x200] ;  /* 0x000200060c107981 */ /* 0x000ea8000c1e1b00 */
[----:B------:R-:W3:Y:S04]  /*03c0*/  LDG.E.64 R22, desc[UR6][R26.64] ;  /* 0x000000061a167981 */ /* 0x000ee8000c1e1b00 */
[----:B------:R-:W3:Y:S01]  /*03d0*/  LDG.E.64 R14, desc[UR6][R12.64+0x300] ;  /* 0x000300060c0e7981 */ /* 0x000ee2000c1e1b00 */
[----:B--2---:R-:W-:Y:S01]  /*03e0*/  DFMA R16, R18, R16, R20 ;  /* 0x000000101210722b */ /* 0x004fe20000000014 */
[----:B------:R-:W-:-:S02]  /*03f0*/  VIADD R21, R3, 0x20 ;  /* 0x0000002003157836 */ /* 0x000fc40000000000 */
[----:B------:R-:W2:Y:S05]  /*0400*/  LDG.E.64 R18, desc[UR6][R12.64+0x400] ;  /* 0x000400060c127981 */ /* 0x000eaa000c1e1b00 */
[----:B---3--:R-:W-:Y:S01]  /*0410*/  DFMA R22, R22, R14, R16 ;  /* 0x0000000e1616722b */ /* 0x008fe20000000010 */
[----:B------:R-:W-:-:S04]  /*0420*/  IMAD.WIDE.U32 R16, R3, R4, R8 ;  /* 0x0000000403107225 */ /* 0x000fc800078e0008 */
[----:B------:R-:W-:Y:S01]  /*0430*/  IMAD R17, R3, R7, R17 ;  /* 0x0000000703117224 */ /* 0x000fe200078e0211 */
[----:B------:R-:W-:Y:S01]  /*0440*/  LEA R28, P0, R16, UR10, 0x3 ;  /* 0x0000000a101c7c11 */ /* 0x000fe2000f8018ff */
[----:B------:R-:W-:-:S03]  /*0450*/  IMAD.WIDE.U32 R14, R21, R4, R8 ;  /* 0x00000004150e7225 */ /* 0x000fc600078e0008 */
[----:B------:R-:W-:Y:S01]  /*0460*/  LEA.HI.X R29, R16, UR11, R17, 0x3, P0 ;  /* 0x0000000b101d7c11 */ /* 0x000fe200080f1c11 */
[----:B------:R-:W-:Y:S01]  /*0470*/  IMAD R21, R21, R7, R15 ;  /* 0x0000000715157224 */ /* 0x000fe200078e020f */
[C---:B------:R-:W-:Y:S01]  /*0480*/  LEA R26, P0, R14.reuse, UR10, 0x3 ;  /* 0x0000000a0e1a7c11 */ /* 0x040fe2000f8018ff */
[----:B------:R-:W3:Y:S03]  /*0490*/  LDG.E.64 R16, desc[UR6][R12.64+0x500] ;  /* 0x000500060c107981 */ /* 0x000ee6000c1e1b00 */
[----:B------:R-:W-:Y:S02]  /*04a0*/  LEA.HI.X R27, R14, UR11, R21, 0x3, P0 ;  /* 0x0000000b0e1b7c11 */ /* 0x000fe400080f1c15 */
[----:B------:R-:W2:Y:S04]  /*04b0*/  LDG.E.64 R20, desc[UR6][R28.64] ;  /* 0x000000061c147981 */ /* 0x000ea8000c1e1b00 */
[----:B------:R-:W3:Y:S01]  /*04c0*/  LDG.E.64 R14, desc[UR6][R26.64] ;  /* 0x000000061a0e7981 */ /* 0x000ee2000c1e1b00 */
[----:B--2---:R-:W-:Y:S01]  /*04d0*/  DFMA R18, R20, R18, R22 ;  /* 0x000000121412722b */ /* 0x004fe20000000016 */
[----:B------:R-:W-:-:S07]  /*04e0*/  VIADD R21, R3, 0x40 ;  /* 0x0000004003157836 */ /* 0x000fce0000000000 */
[----:B---3--:R-:W-:Y:S01]  /*04f0*/  DFMA R14, R14, R16, R18 ;  /* 0x000000100e0e722b */ /* 0x008fe20000000012 */
[----:B------:R-:W-:-:S04]  /*0500*/  IMAD.WIDE.U32 R18, R21, R4, R8 ;  /* 0x0000000415127225 */ /* 0x000fc800078e0008 */
[----:B------:R-:W-:Y:S01]  /*0510*/  VIADD R23, R3, 0x60 ;  /* 0x0000006003177836 */ /* 0x000fe20000000000 */
[----:B------:R-:W-:Y:S01]  /*0520*/  LEA R20, P0, R18, UR10, 0x3 ;  /* 0x0000000a12147c11 */ /* 0x000fe2000f8018ff */
[----:B------:R-:W-:Y:S02]  /*0530*/  IMAD R21, R21, R7, R19 ;  /* 0x0000000715157224 */ /* 0x000fe400078e0213 */
[----:B------:R-:W-:-:S03]  /*0540*/  IMAD.WIDE.U32 R16, R23, R4, R8 ;  /* 0x0000000417107225 */ /* 0x000fc600078e0008 */
[----:B------:R-:W-:Y:S01]  /*0550*/  LEA.HI.X R21, R18, UR11, R21, 0x3, P0 ;  /* 0x0000000b12157c11 */ /* 0x000fe200080f1c15 */
[----:B------:R-:W-:Y:S01]  /*0560*/  IMAD R17, R23, R7, R17 ;  /* 0x0000000717117224 */ /* 0x000fe200078e0211 */
[C---:B------:R-:W-:Y:S01]  /*0570*/  LEA R18, P0, R16.reuse, UR10, 0x3 ;  /* 0x0000000a10127c11 */ /* 0x040fe2000f8018ff */
[----:B------:R-:W2:Y:S04]  /*0580*/  LDG.E.64 R22, desc[UR6][R12.64+0x600] ;  /* 0x000600060c167981 */ /* 0x000ea8000c1e1b00 */
[----:B------:R-:W2:Y:S01]  /*0590*/  LDG.E.64 R20, desc[UR6][R20.64] ;  /* 0x0000000614147981 */ /* 0x000ea2000c1e1b00 */
[----:B------:R-:W-:-:S03]  /*05a0*/  LEA.HI.X R19, R16, UR11, R17, 0x3, P0 ;  /* 0x0000000b10137c11 */ /* 0x000fc600080f1c11 */
[----:B------:R-:W3:Y:S04]  /*05b0*/  LDG.E.64 R16, desc[UR6][R12.64+0x700] ;  /* 0x000700060c107981 */ /* 0x000ee8000c1e1b00 */
[----:B------:R-:W3:Y:S01]  /*05c0*/  LDG.E.64 R18, desc[UR6][R18.64] ;  /* 0x0000000612127981 */ /* 0x000ee2000c1e1b00 */
[----:B------:R-:W-:-:S05]  /*05d0*/  VIADD R25, R25, 0x8 ;  /* 0x0000000819197836 */ /* 0x000fca0000000000 */
[----:B------:R-:W-:Y:S01]  /*05e0*/  ISETP.NE.AND P0, PT, R25, RZ, PT ;  /* 0x000000ff1900720c */ /* 0x000fe20003f05270 */
[----:B------:R-:W-:Y:S01]  /*05f0*/  VIADD R3, R3, 0x100 ;  /* 0x0000010003037836 */ /* 0x000fe20000000000 */
[----:B--2---:R-:W-:-:S08]  /*0600*/  DFMA R22, R20, R22, R14 ;  /* 0x000000161416722b */ /* 0x004fd0000000000e */
[----:B---3--:R-:W-:-:S03]  /*0610*/  DFMA R22, R18, R16, R22 ;  /* 0x000000101216722b */ /* 0x008fc60000000016 */
[----:B------:R-:W-:Y:S08]  /*0620*/  @P0 BRA `(.L_x_5) ;  /* 0xfffffff800f00947 */ /* 0x000ff0000383ffff */
[----:B------:R-:W-:Y:S05]  /*0630*/  BSYNC.RECONVERGENT B2 ;  /* 0x0000000000027941 */ /* 0x000fea0003800200 */
.L_x_4:
[----:B------:R-:W-:-:S07]  /*0640*/  IADD3 R3, PT, PT, R3, -0x80, RZ ;  /* 0xffffff8003037810 */ /* 0x000fce0007ffe0ff */
.L_x_3:
[----:B------:R-:W-:Y:S05]  /*0650*/  BSYNC.RECONVERGENT B1 ;  /* 0x0000000000017941 */ /* 0x000fea0003800200 */
.L_x_2:
[----:B------:R-:W-:-:S13]  /*0660*/  ISETP.NE.AND P0, PT, R24, RZ, PT ;  /* 0x000000ff1800720c */ /* 0x000fda0003f05270 */
[----:B------:R-:W-:Y:S05]  /*0670*/  @!P0 BRA `(.L_x_1) ;  /* 0x0000000400388947 */ /* 0x000fea0003800000 */
[----:B------:R-:W-:Y:S01]  /*0680*/  ISETP.GE.U32.AND P1, PT, R24, 0x4, PT ;  /* 0x000000041800780c */ /* 0x000fe20003f26070 */
[----:B------:R-:W-:Y:S01]  /*0690*/  BSSY.RECONVERGENT B1, `(.L_x_6) ;  /* 0x0000026000017945 */ /* 0x000fe20003800200 */
[----:B------:R-:W-:-:S11]  /*06a0*/  LOP3.LUT P0, R6, R6, 0x3, RZ, 0xc0, !PT ;  /* 0x0000000306067812 */ /* 0x000fd6000780c0ff */
[----:B------:R-:W-:Y:S05]  /*06b0*/  @!P1 BRA `(.L_x_7) ;  /* 0x00000000008c9947 */ /* 0x000fea0003800000 */
[----:B------:R-:W0:Y:S01]  /*06c0*/  LDC.64 R10, c[0x0][0x398] ;  /* 0x0000e600ff0a7b82 */ /* 0x000e220000000a00 */
[----:B------:R-:W1:Y:S01]  /*06d0*/  LDCU.64 UR4, c[0x0][0x390] ;  /* 0x00007200ff0477ac */ /* 0x000e620008000a00 */
[----:B------:R-:W-:-:S04]  /*06e0*/  IMAD.WIDE.U32 R12, R3, R4, R8 ;  /* 0x00000004030c7225 */ /* 0x000fc800078e0008 */
[----:B------:R-:W-:Y:S01]  /*06f0*/  IMAD R13, R3, R7, R13 ;  /* 0x00000007030d7224 */ /* 0x000fe200078e020d */
[----:B-1----:R-:W-:-:S04]  /*0700*/  LEA R20, P1, R12, UR4, 0x3 ;  /* 0x000000040c147c11 */ /* 0x002fc8000f8218ff */
[----:B------:R-:W-:Y:S01]  /*0710*/  LEA.HI.X R21, R12, UR5, R13, 0x3, P1 ;  /* 0x000000050c157c11 */ /* 0x000fe200088f1c0d */
[----:B0-----:R-:W-:-:S04]  /*0720*/  IMAD.WIDE.U32 R10, R3, 0x8, R10 ;  /* 0x00000008030a7825 */ /* 0x001fc800078e000a */
[----:B------:R-:W2:Y:S04]  /*0730*/  LDG.E.64 R18, desc[UR6][R20.64] ;  /* 0x0000000614127981 */ /* 0x000ea8000c1e1b00 */
[----:B------:R-:W2:Y:S01]  /*0740*/  LDG.E.64 R16, desc[UR6][R10.64] ;  /* 0x000000060a107981 */ /* 0x000ea2000c1e1b00 */
[----:B------:R-:W-:-:S04]  /*0750*/  VIADD R27, R3, 0x20 ;  /* 0x00000020031b7836 */ /* 0x000fc80000000000 */
[----:B------:R-:W-:-:S04]  /*0760*/  IMAD.WIDE.U32 R12, R27, R4, R8 ;  /* 0x000000041b0c7225 */ /* 0x000fc800078e0008 */
[----:B------:R-:W-:Y:S02]  /*0770*/  VIADD R15, R3, 0x40 ;  /* 0x00000040030f7836 */ /* 0x000fe40000000000 */
[----:B------:R-:W-:Y:S02]  /*0780*/  IMAD R27, R27, R7, R13 ;  /* 0x000000071b1b7224 */ /* 0x000fe400078e020d */
[----:B------:R-:W-:Y:S01]  /*0790*/  VIADD R25, R3, 0x60 ;  /* 0x0000006003197836 */ /* 0x000fe20000000000 */
[----:B--2---:R-:W-:Y:S01]  /*07a0*/  DFMA R22, R18, R16, R22 ;  /* 0x000000101216722b */ /* 0x004fe20000000016 */
[----:B------:R-:W-:Y:S01]  /*07b0*/  LEA R16, P1, R12, UR4, 0x3 ;  /* 0x000000040c107c11 */ /* 0x000fe2000f8218ff */
[----:B------:R-:W-:-:S03]  /*07c0*/  IMAD.WIDE.U32 R18, R15, R4, R8 ;  /* 0x000000040f127225 */ /* 0x000fc600078e0008 */
[----:B------:R-:W-:Y:S01]  /*07d0*/  LEA.HI.X R17, R12, UR5, R27, 0x3, P1 ;  /* 0x000000050c117c11 */ /* 0x000fe200088f1c1b */
[----:B------:R-:W-:Y:S01]  /*07e0*/  IMAD R19, R15, R7, R19 ;  /* 0x000000070f137224 */ /* 0x000fe200078e0213 */
[----:B------:R-:W-:Y:S01]  /*07f0*/  LEA R20, P1, R18, UR4, 0x3 ;  /* 0x0000000412147c11 */ /* 0x000fe2000f8218ff */
[----:B------:R-:W2:Y:S01]  /*0800*/  LDG.E.64 R14, desc[UR6][R10.64+0x100] ;  /* 0x000100060a0e7981 */ /* 0x000ea2000c1e1b00 */
[----:B------:R-:W-:-:S03]  /*0810*/  IMAD.WIDE.U32 R12, R25, R4, R8 ;  /* 0x00000004190c7225 */ /* 0x000fc600078e0008 */
[----:B------:R-:W2:Y:S01]  /*0820*/  LDG.E.64 R16, desc[UR6][R16.64] ;  /* 0x0000000610107981 */ /* 0x000ea2000c1e1b00 */
[----:B------:R-:W-:Y:S01]  /*0830*/  LEA.HI.X R21, R18, UR5, R19, 0x3, P1 ;  /* 0x0000000512157c11 */ /* 0x000fe200088f1c13 */
[----:B------:R-:W-:Y:S01]  /*0840*/  IMAD R13, R25, R7, R13 ;  /* 0x00000007190d7224 */ /* 0x000fe200078e020d */
[C---:B------:R-:W-:Y:S01]  /*0850*/  LEA R18, P1, R12.reuse, UR4, 0x3 ;  /* 0x000000040c127c11 */ /* 0x040fe2000f8218ff */
[----:B------:R-:W3:Y:S04]  /*0860*/  LDG.E.64 R24, desc[UR6][R10.64+0x200] ;  /* 0x000200060a187981 */ /* 0x000ee8000c1e1b00 */
[----:B------:R-:W3:Y:S01]  /*0870*/  LDG.E.64 R20, desc[UR6][R20.64] ;  /* 0x0000000614147981 */ /* 0x000ee2000c1e1b00 */
[----:B------:R-:W-:-:S03]  /*0880*/  LEA.HI.X R19, R12, UR5, R13, 0x3, P1 ;  /* 0x000000050c137c11 */ /* 0x000fc600088f1c0d */
[----:B------:R-:W4:Y:S04]  /*0890*/  LDG.E.64 R12, desc[UR6][R10.64+0x300] ;  /* 0x000300060a0c7981 */ /* 0x000f28000c1e1b00 */
[----:B------:R-:W4:Y:S01]  /*08a0*/  LDG.E.64 R18, desc[UR6][R18.64] ;  /* 0x0000000612127981 */ /* 0x000f22000c1e1b00 */
[----:B------:R-:W-:Y:S01]  /*08b0*/  VIADD R3, R3, 0x80 ;  /* 0x0000008003037836 */ /* 0x000fe20000000000 */
[----:B--2---:R-:W-:-:S08]  /*08c0*/  DFMA R14, R16, R14, R22 ;  /* 0x0000000e100e722b */ /* 0x004fd00000000016 */
[----:B---3--:R-:W-:-:S08]  /*08d0*/  DFMA R14, R20, R24, R14 ;  /* 0x00000018140e722b */ /* 0x008fd0000000000e */
[----:B----4-:R-:W-:-:S11]  /*08e0*/  DFMA R22, R18, R12, R14 ;  /* 0x0000000c1216722b */ /* 0x010fd6000000000e */
.L_x_7:
[----:B------:R-:W-:Y:S05]  /*08f0*/  BSYNC.RECONVERGENT B1 ;  /* 0x0000000000017941 */ /* 0x000fea0003800200 */
.L_x_6:
[----:B------:R-:W-:Y:S05]  /*0900*/  @!P0 BRA `(.L_x_1) ;  /* 0x0000000000948947 */ /* 0x000fea0003800000 */
[----:B------:R-:W-:Y:S01]  /*0910*/  ISETP.NE.AND P1, PT, R6, 0x1, PT ;  /* 0x000000010600780c */ /* 0x000fe20003f25270 */
[----:B------:R-:W-:Y:S01]  /*0920*/  BSSY.RECONVERGENT B1, `(.L_x_8) ;  /* 0x0000018000017945 */ /* 0x000fe20003800200 */
[----:B------:R-:W-:-:S11]  /*0930*/  LOP3.LUT P0, RZ, R5, 0x20, RZ, 0xc0, !PT ;  /* 0x0000002005ff7812 */ /* 0x000fd6000780c0ff */
[----:B------:R-:W-:Y:S05]  /*0940*/  @!P1 BRA `(.L_x_9) ;  /* 0x0000000000549947 */ /* 0x000fea0003800000 */
[----:B------:R-:W0:Y:S01]  /*0950*/  LDC.64 R16, c[0x0][0x398] ;  /* 0x0000e600ff107b82 */ /* 0x000e220000000a00 */
[----:B------:R-:W1:Y:S01]  /*0960*/  LDCU.64 UR4, c[0x0][0x390] ;  /* 0x00007200ff0477ac */ /* 0x000e620008000a00 */
[----:B------:R-:W-:Y:S01]  /*0970*/  MOV R13, R9 ;  /* 0x00000009000d7202 */ /* 0x000fe20000000f00 */
[----:B------:R-:W-:Y:S02]  /*0980*/  IMAD.MOV.U32 R12, RZ, RZ, R8 ;  /* 0x000000ffff0c7224 */ /* 0x000fe400078e0008 */
[C---:B------:R-:W-:Y:S02]  /*0990*/  VIADD R19, R3.reuse, 0x20 ;  /* 0x0000002003137836 */ /* 0x040fe40000000000 */
[----:B------:R-:W-:-:S04]  /*09a0*/  IMAD.WIDE.U32 R14, R3, R4, R12 ;  /* 0x00000004030e7225 */ /* 0x000fc800078e000c */
[----:B------:R-:W-:Y:S02]  /*09b0*/  IMAD R5, R3, R7, R15 ;  /* 0x0000000703057224 */ /* 0x000fe400078e020f */
[----:B------:R-:W-:-:S04]  /*09c0*/  IMAD.WIDE.U32 R12, R19, R4, R12 ;  /* 0x00000004130c7225 */ /* 0x000fc800078e000c */
[----:B------:R-:W-:Y:S01]  /*09d0*/  IMAD R19, R19, R7, R13 ;  /* 0x0000000713137224 */ /* 0x000fe200078e020d */
[----:B-1----:R-:W-:-:S04]  /*09e0*/  LEA R10, P1, R14, UR4, 0x3 ;  /* 0x000000040e0a7c11 */ /* 0x002fc8000f8218ff */
[----:B------:R-:W-:Y:S01]  /*09f0*/  LEA.HI.X R11, R14, UR5, R5, 0x3, P1 ;  /* 0x000000050e0b7c11 */ /* 0x000fe200088f1c05 */
[----:B0-----:R-:W-:Y:S01]  /*0a00*/  IMAD.WIDE.U32 R16, R3, 0x8, R16 ;  /* 0x0000000803107825 */ /* 0x001fe200078e0010 */
[----:B------:R-:W-:-:S04]  /*0a10*/  LEA R18, P1, R12, UR4, 0x3 ;  /* 0x000000040c127c11 */ /* 0x000fc8000f8218ff */
[----:B------:R-:W2:Y:S01]  /*0a20*/  LDG.E.64 R14, desc[UR6][R16.64] ;  /* 0x00000006100e7981 */ /* 0x000ea2000c1e1b00 */
[----:B------:R-:W-:-:S03]  /*0a30*/  LEA.HI.X R19, R12, UR5, R19, 0x3, P1 ;  /* 0x000000050c137c11 */ /* 0x000fc600088f1c13 */
[----:B------:R-:W2:Y:S04]  /*0a40*/  LDG.E.64 R10, desc[UR6][R10.64] ;  /* 0x000000060a0a7981 */ /* 0x000ea8000c1e1b00 */
[----:B------:R-:W3:Y:S04]  /*0a50*/  LDG.E.64 R12, desc[UR6][R16.64+0x100] ;  /* 0x00010006100c7981 */ /* 0x000ee8000c1e1b00 */
[----:B------:R-:W3:Y:S01]  /*0a60*/  LDG.E.64 R18, desc[UR6][R18.64] ;  /* 0x0000000612127981 */ /* 0x000ee2000c1e1b00 */
[----:B------:R-:W-:Y:S01]  /*0a70*/  VIADD R3, R3, 0x40 ;  /* 0x0000004003037836 */ /* 0x000fe20000000000 */
[----:B--2---:R-:W-:-:S08]  /*0a80*/  DFMA R14, R10, R14, R22 ;  /* 0x0000000e0a0e722b */ /* 0x004fd00000000016 */
[----:B---3--:R-:W-:-:S11]  /*0a90*/  DFMA R22, R18, R12, R14 ;  /* 0x0000000c1216722b */ /* 0x008fd6000000000e */
.L_x_9:
[----:B------:R-:W-:Y:S05]  /*0aa0*/  BSYNC.RECONVERGENT B1 ;  /* 0x0000000000017941 */ /* 0x000fea0003800200 */
.L_x_8:
[----:B------:R-:W-:Y:S05]  /*0ab0*/  @P0 BRA `(.L_x_1) ;  /* 0x0000000000280947 */ /* 0x000fea0003800000 */
        /* <DEDUP_REMOVED lines=8> */
[----:B------:R-:W2:Y:S02]  /*0b40*/  LDG.E.64 R6, desc[UR6][R6.64] ;  /* 0x0000000606067981 */ /* 0x000ea4000c1e1b00 */
[----:B--2---:R-:W-:-:S11]  /*0b50*/  DFMA R22, R4, R6, R22 ;  /* 0x000000060416722b */ /* 0x004fd60000000016 */
.L_x_1:
[----:B------:R-:W-:Y:S05]  /*0b60*/  BSYNC.RECONVERGENT B0 ;  /* 0x0000000000007941 */ /* 0x000fea0003800200 */
.L_x_0:
[----:B------:R-:W0:Y:S01]  /*0b70*/  S2UR UR5, SR_CgaCtaId ;  /* 0x00000000000579c3 */ /* 0x000e220000008800 */
[----:B------:R-:W-:Y:S01]  /*0b80*/  UMOV UR4, 0x400 ;  /* 0x0000040000047882 */ /* 0x000fe20000000000 */
[C---:B------:R-:W-:Y:S02]  /*0b90*/  ISETP.GT.U32.AND P1, PT, R0.reuse, 0xf, PT ;  /* 0x0000000f0000780c */ /* 0x040fe40003f24070 */
[----:B------:R-:W-:Y:S01]  /*0ba0*/  ISETP.GT.U32.AND P0, PT, R0, 0x7, PT ;  /* 0x000000070000780c */ /* 0x000fe20003f04070 */
[----:B0-----:R-:W-:-:S06]  /*0bb0*/  ULEA UR4, UR5, UR4, 0x18 ;  /* 0x0000000405047291 */ /* 0x001fcc000f8ec0ff */
[----:B------:R-:W-:Y:S02]  /*0bc0*/  LEA R3, R0, UR4, 0x8 ;  /* 0x0000000400037c11 */ /* 0x000fe4000f8e40ff */
[----:B------:R-:W-:-:S03]  /*0bd0*/  LEA R5, R2, UR4, 0x8 ;  /* 0x0000000402057c11 */ /* 0x000fc6000f8e40ff */
[----:B------:R-:W-:Y:S02]  /*0be0*/  IMAD R15, R2, 0x8, R3 ;  /* 0x00000008020f7824 */ /* 0x000fe400078e0203 */
[----:B------:R-:W-:-:S03]  /*0bf0*/  IMAD R4, R0, 0x8, R5 ;  /* 0x0000000800047824 */ /* 0x000fc600078e0205 */
[----:B------:R-:W-:Y:S01]  /*0c00*/  STS.64 [R15], R22 ;  /* 0x000000160f007388 */ /* 0x000fe20000000a00 */
[----:B------:R-:W-:Y:S06]  /*0c10*/  BAR.SYNC.DEFER_BLOCKING 0x0 ;  /* 0x0000000000007b1d */ /* 0x000fec0000010000 */
[----:B------:R-:W-:Y:S04]  /*0c20*/  @!P1 LDS.64 R6, [R4+0x80] ;  /* 0x0000800004069984 */ /* 0x000fe80000000a00 */
[----:B------:R-:W0:Y:S02]  /*0c30*/  @!P1 LDS.64 R10, [R4] ;  /* 0x00000000040a9984 */ /* 0x000e240000000a00 */
[----:B0-----:R-:W-:-:S07]  /*0c40*/  @!P1 DADD R6, R6, R10 ;  /* 0x0000000006069229 */ /* 0x001fce000000000a */
[----:B------:R-:W-:Y:S01]  /*0c50*/  @!P1 STS.64 [R4], R6 ;  /* 0x0000000604009388 */ /* 0x000fe20000000a00 */
[----:B------:R-:W-:Y:S01]  /*0c60*/  BAR.SYNC.DEFER_BLOCKING 0x0 ;  /* 0x0000000000007b1d */ /* 0x000fe20000010000 */
[----:B------:R-:W-:-:S05]  /*0c70*/  ISETP.GT.U32.AND P1, PT, R0, 0x3, PT ;  /* 0x000000030000780c */ /* 0x000fca0003f24070 */
        /* <DEDUP_REMOVED lines=11> */
[----:B------:R-:W-:-:S05]  /*0d30*/  ISETP.NE.AND P1, PT, R0, RZ, PT ;  /* 0x000000ff0000720c */ /* 0x000fca0003f25270 */
[----:B------:R-:W-:Y:S04]  /*0d40*/  @!P0 LDS.64 R6, [R4+0x10] ;  /* 0x0000100004068984 */ /* 0x000fe80000000a00 */
[----:B------:R-:W0:Y:S02]  /*0d50*/  @!P0 LDS.64 R14, [R4] ;  /* 0x00000000040e8984 */ /* 0x000e240000000a00 */
[----:B0-----:R-:W-:-:S07]  /*0d60*/  @!P0 DADD R6, R6, R14 ;  /* 0x0000000006068229 */ /* 0x001fce000000000e */
[----:B------:R-:W-:Y:S01]  /*0d70*/  @!P0 STS.64 [R4], R6 ;  /* 0x0000000604008388 */ /* 0x000fe20000000a00 */
[----:B------:R-:W-:Y:S01]  /*0d80*/  BAR.SYNC.DEFER_BLOCKING 0x0 ;  /* 0x0000000000007b1d */ /* 0x000fe20000010000 */
[----:B------:R-:W-:-:S04]  /*0d90*/  ISETP.GE.AND P0, PT, R8, UR8, PT ;  /* 0x0000000808007c0c */ /* 0x000fc8000bf06270 */
[----:B------:R-:W-:Y:S01]  /*0da0*/  ISETP.NE.OR P0, PT, R2, RZ, P0 ;  /* 0x000000ff0200720c */ /* 0x000fe20000705670 */
[----:B------:R-:W-:Y:S04]  /*0db0*/  @!P1 LDS.64 R10, [R5+0x8] ;  /* 0x00000800050a9984 */ /* 0x000fe80000000a00 */
[----:B------:R-:W0:Y:S02]  /*0dc0*/  @!P1 LDS.64 R14, [R4] ;  /* 0x00000000040e9984 */ /* 0x000e240000000a00 */
[----:B0-----:R-:W-:-:S07]  /*0dd0*/  @!P1 DADD R10, R10, R14 ;  /* 0x000000000a0a9229 */ /* 0x001fce000000000e */
[----:B------:R0:W-:Y:S01]  /*0de0*/  @!P1 STS.64 [R4], R10 ;  /* 0x0000000a04009388 */ /* 0x0001e20000000a00 */
[----:B------:R-:W-:Y:S06]  /*0df0*/  BAR.SYNC.DEFER_BLOCKING 0x0 ;  /* 0x0000000000007b1d */ /* 0x000fec0000010000 */
[----:B------:R-:W-:Y:S05]  /*0e00*/  @P0 EXIT ;  /* 0x000000000000094d */ /* 0x000fea0003800000 */
[----:B------:R-:W1:Y:S01]  /*0e10*/  LDS.64 R2, [R3] ;  /* 0x0000000003027984 */ /* 0x000e620000000a00 */
[----:B0-----:R-:W0:Y:S02]  /*0e20*/  LDC.64 R4, c[0x0][0x3a0] ;  /* 0x0000e800ff047b82 */ /* 0x001e240000000a00 */
[----:B0-----:R-:W-:-:S05]  /*0e30*/  IMAD.WIDE R8, R8, 0x8, R4 ;  /* 0x0000000808087825 */ /* 0x001fca00078e0204 */
[----:B-1----:R-:W-:Y:S01]  /*0e40*/  STG.E.64 desc[UR6][R8.64], R2 ;  /* 0x0000000208007986 */ /* 0x002fe2000c101b06 */
[----:B------:R-:W-:Y:S05]  /*0e50*/  EXIT ;  /* 0x000000000000794d */ /* 0x000fea0003800000 */
.L_x_10:
[----:B------:R-:W-:-:S00]  /*0e60*/  BRA `(.L_x_10) ;  /* 0xfffffffc00fc7947 */ /* 0x000fc0000383ffff */
[----:B------:R-:W-:-:S00]  /*0e70*/  NOP ;  /* 0x0000000000007918 */ /* 0x000fc00000000000 */
        /* <DEDUP_REMOVED lines=8> */
.L_x_11:


//--------------------- .nv.shared._Z11gemv_kerneliiiPKdS0_Pd --------------------------
	.section	.nv.shared._Z11gemv_kerneliiiPKdS0_Pd,"aw",@nobits
	.sectionflags	@""
	.align	8
.nv.shared._Z11gemv_kerneliiiPKdS0_Pd:
	.zero		9216


//--------------------- .nv.shared.reserved.0     --------------------------
	.section	.nv.shared.reserved.0,"aw",@nobits
	.weak		__nv_reservedSMEM_offset_0_alias
	.size		__nv_reservedSMEM_offset_0_alias, 0, 64
	.other		__nv_reservedSMEM_offset_0_alias,@"STO_CUDA_RESERVED_SHARED STV_DEFAULT"
__nv_reservedSMEM_offset_0_alias:
	.zero		0
	.zero		64


//--------------------- .nv.constant0._Z11gemv_kerneliiiPKdS0_Pd --------------------------
	.section	.nv.constant0._Z11gemv_kerneliiiPKdS0_Pd,"a",@progbits
	.sectionflags	@""
	.align	4
.nv.constant0._Z11gemv_kerneliiiPKdS0_Pd:
	.zero		936


//--------------------- SYMBOLS --------------------------

	.type		.nv.reservedSmem.offset0,@object
	.size		.nv.reservedSmem.offset0,0x4
	.type		.nv.reservedSmem.cap,@object
	.size		.nv.reservedSmem.cap,0x4
